//
// Generated by NVIDIA NVVM Compiler
//
// Compiler Build ID: CL-36424714
// Cuda compilation tools, release 13.0, V13.0.88
// Based on NVVM 20.0.0
//

.version 9.0
.target sm_100
.address_size 64

	// .globl	_Z23calculate_average_ongpuPiS_Pd

.visible .entry _Z23calculate_average_ongpuPiS_Pd(
	.param .u64 .ptr .align 1 _Z23calculate_average_ongpuPiS_Pd_param_0,
	.param .u64 .ptr .align 1 _Z23calculate_average_ongpuPiS_Pd_param_1,
	.param .u64 .ptr .align 1 _Z23calculate_average_ongpuPiS_Pd_param_2
)
{
	.reg .pred 	%p<10>;
	.reg .b32 	%r<103>;
	.reg .b64 	%rd<20>;
	.reg .b64 	%fd<7>;

	ld.param.u64 	%rd9, [_Z23calculate_average_ongpuPiS_Pd_param_0];
	ld.param.u64 	%rd10, [_Z23calculate_average_ongpuPiS_Pd_param_1];
	ld.param.u64 	%rd8, [_Z23calculate_average_ongpuPiS_Pd_param_2];
	cvta.to.global.u64 	%rd1, %rd9;
	cvta.to.global.u64 	%rd11, %rd10;
	ld.global.u32 	%r1, [%rd11];
	setp.lt.s32 	%p1, %r1, 1;
	mov.f64 	%fd6, 0d0000000000000000;
	@%p1 bra 	$L__BB0_14;
	and.b32  	%r2, %r1, 15;
	setp.lt.u32 	%p2, %r1, 16;
	mov.b32 	%r95, 0;
	mov.u32 	%r102, %r95;
	@%p2 bra 	$L__BB0_4;
	and.b32  	%r95, %r1, 2147483632;
	neg.s32 	%r89, %r95;
	add.s64 	%rd18, %rd1, 32;
	mov.b32 	%r102, 0;
$L__BB0_3:
	.pragma "nounroll";
	ld.global.u32 	%r33, [%rd18+-32];
	add.s32 	%r34, %r33, %r102;
	ld.global.u32 	%r35, [%rd18+-28];
	add.s32 	%r36, %r35, %r34;
	ld.global.u32 	%r37, [%rd18+-24];
	add.s32 	%r38, %r37, %r36;
	ld.global.u32 	%r39, [%rd18+-20];
	add.s32 	%r40, %r39, %r38;
	ld.global.u32 	%r41, [%rd18+-16];
	add.s32 	%r42, %r41, %r40;
	ld.global.u32 	%r43, [%rd18+-12];
	add.s32 	%r44, %r43, %r42;
	ld.global.u32 	%r45, [%rd18+-8];
	add.s32 	%r46, %r45, %r44;
	ld.global.u32 	%r47, [%rd18+-4];
	add.s32 	%r48, %r47, %r46;
	ld.global.u32 	%r49, [%rd18];
	add.s32 	%r50, %r49, %r48;
	ld.global.u32 	%r51, [%rd18+4];
	add.s32 	%r52, %r51, %r50;
	ld.global.u32 	%r53, [%rd18+8];
	add.s32 	%r54, %r53, %r52;
	ld.global.u32 	%r55, [%rd18+12];
	add.s32 	%r56, %r55, %r54;
	ld.global.u32 	%r57, [%rd18+16];
	add.s32 	%r58, %r57, %r56;
	ld.global.u32 	%r59, [%rd18+20];
	add.s32 	%r60, %r59, %r58;
	ld.global.u32 	%r61, [%rd18+24];
	add.s32 	%r62, %r61, %r60;
	ld.global.u32 	%r63, [%rd18+28];
	add.s32 	%r102, %r63, %r62;
	add.s32 	%r89, %r89, 16;
	add.s64 	%rd18, %rd18, 64;
	setp.ne.s32 	%p3, %r89, 0;
	@%p3 bra 	$L__BB0_3;
$L__BB0_4:
	setp.eq.s32 	%p4, %r2, 0;
	@%p4 bra 	$L__BB0_13;
	and.b32  	%r12, %r1, 7;
	setp.lt.u32 	%p5, %r2, 8;
	@%p5 bra 	$L__BB0_7;
	mul.wide.u32 	%rd12, %r95, 4;
	add.s64 	%rd13, %rd1, %rd12;
	ld.global.u32 	%r65, [%rd13];
	add.s32 	%r66, %r65, %r102;
	ld.global.u32 	%r67, [%rd13+4];
	add.s32 	%r68, %r67, %r66;
	ld.global.u32 	%r69, [%rd13+8];
	add.s32 	%r70, %r69, %r68;
	ld.global.u32 	%r71, [%rd13+12];
	add.s32 	%r72, %r71, %r70;
	ld.global.u32 	%r73, [%rd13+16];
	add.s32 	%r74, %r73, %r72;
	ld.global.u32 	%r75, [%rd13+20];
	add.s32 	%r76, %r75, %r74;
	ld.global.u32 	%r77, [%rd13+24];
	add.s32 	%r78, %r77, %r76;
	ld.global.u32 	%r79, [%rd13+28];
	add.s32 	%r102, %r79, %r78;
	add.s32 	%r95, %r95, 8;
$L__BB0_7:
	setp.eq.s32 	%p6, %r12, 0;
	@%p6 bra 	$L__BB0_13;
	and.b32  	%r18, %r1, 3;
	setp.lt.u32 	%p7, %r12, 4;
	@%p7 bra 	$L__BB0_10;
	mul.wide.u32 	%rd14, %r95, 4;
	add.s64 	%rd15, %rd1, %rd14;
	ld.global.u32 	%r81, [%rd15];
	add.s32 	%r82, %r81, %r102;
	ld.global.u32 	%r83, [%rd15+4];
	add.s32 	%r84, %r83, %r82;
	ld.global.u32 	%r85, [%rd15+8];
	add.s32 	%r86, %r85, %r84;
	ld.global.u32 	%r87, [%rd15+12];
	add.s32 	%r102, %r87, %r86;
	add.s32 	%r95, %r95, 4;
$L__BB0_10:
	setp.eq.s32 	%p8, %r18, 0;
	@%p8 bra 	$L__BB0_13;
	mul.wide.u32 	%rd16, %r95, 4;
	add.s64 	%rd19, %rd1, %rd16;
	neg.s32 	%r100, %r18;
$L__BB0_12:
	.pragma "nounroll";
	ld.global.u32 	%r88, [%rd19];
	add.s32 	%r102, %r88, %r102;
	add.s64 	%rd19, %rd19, 4;
	add.s32 	%r100, %r100, 1;
	setp.ne.s32 	%p9, %r100, 0;
	@%p9 bra 	$L__BB0_12;
$L__BB0_13:
	cvt.rn.f64.s32 	%fd6, %r102;
$L__BB0_14:
	cvta.to.global.u64 	%rd17, %rd8;
	cvt.rn.f64.s32 	%fd4, %r1;
	div.rn.f64 	%fd5, %fd6, %fd4;
	st.global.f64 	[%rd17], %fd5;
	ret;

}


// ===== COMPILED SASS (sm_100) =====

	.target	sm_100

	.elftype	@"ET_EXEC"


//--------------------- .note.nv.tkinfo           --------------------------
	.section	.note.nv.tkinfo,"",@"SHT_NOTE"
	.sectionflags	@"SHF_NOTE_NV_TKINFO"
	.tkinfo
        /*0018*/ 	.word	0x00000002
        /*0030*/ 	.string	""
        /*0030*/ 	.string	"ptxas"
        /*0030*/ 	.string	"Cuda compilation tools, release 13.0, V13.0.88"
        /*0030*/ 	.string	"Build cuda_13.0.r13.0/compiler.36424714_0"
        /*0030*/ 	.string	"-arch sm_100 -m 64 "



//--------------------- .note.nv.cuinfo           --------------------------
	.section	.note.nv.cuinfo,"",@"SHT_NOTE"
	.sectionflags	@"SHF_NOTE_NV_CUINFO"
        /*0018*/ 	.short	0x0002
        /*001a*/ 	.short	0x0064
        /*001c*/ 	.short	0x0082
	.zero		2


//--------------------- .nv.info                  --------------------------
	.section	.nv.info,"",@"SHT_CUDA_INFO"
	.align	4


	//----- nvinfo : EIATTR_REGCOUNT
	.align		4
        /*0000*/ 	.byte	0x04, 0x2f
        /*0002*/ 	.short	(.L_1 - .L_0)
	.align		4
.L_0:
        /*0004*/ 	.word	index@(_Z23calculate_average_ongpuPiS_Pd)
        /*0008*/ 	.word	0x0000001a


	//----- nvinfo : EIATTR_FRAME_SIZE
	.align		4
.L_1:
        /*000c*/ 	.byte	0x04, 0x11
        /*000e*/ 	.short	(.L_3 - .L_2)
	.align		4
.L_2:
        /*0010*/ 	.word	index@($__internal_0_$__cuda_sm20_div_rn_f64_full)
        /*0014*/ 	.word	0x00000000


	//----- nvinfo : EIATTR_FRAME_SIZE
	.align		4
.L_3:
        /*0018*/ 	.byte	0x04, 0x11
        /*001a*/ 	.short	(.L_5 - .L_4)
	.align		4
.L_4:
        /*001c*/ 	.word	index@(_Z23calculate_average_ongpuPiS_Pd)
        /*0020*/ 	.word	0x00000000


	//----- nvinfo : EIATTR_MIN_STACK_SIZE
	.align		4
.L_5:
        /*0024*/ 	.byte	0x04, 0x12
        /*0026*/ 	.short	(.L_7 - .L_6)
	.align		4
.L_6:
        /*0028*/ 	.word	index@(_Z23calculate_average_ongpuPiS_Pd)
        /*002c*/ 	.word	0x00000000
.L_7:


//--------------------- .nv.compat                --------------------------
	.section	.nv.compat,"",@"SHT_CUDA_COMPAT_INFO"
	.align	4
        /*0000*/ 	.byte	0x02, 0x09, 0x00, 0x00, 0x02, 0x02, 0x01, 0x00, 0x02, 0x05, 0x05, 0x00, 0x03, 0x07, 0x01, 0x01
        /*0010*/ 	.byte	0x02, 0x03, 0x00, 0x00, 0x02, 0x06, 0x01, 0x00, 0x04, 0x0b, 0x08, 0x00, 0x01, 0x00, 0x00, 0x00
        /*0020*/ 	.byte	0x00, 0x00, 0x00, 0x00


//--------------------- .nv.info._Z23calculate_average_ongpuPiS_Pd --------------------------
	.section	.nv.info._Z23calculate_average_ongpuPiS_Pd,"",@"SHT_CUDA_INFO"
	.sectionflags	@""
	.align	4


	//----- nvinfo : EIATTR_CUDA_API_VERSION
	.align		4
        /*0000*/ 	.byte	0x04, 0x37
        /*0002*/ 	.short	(.L_9 - .L_8)
.L_8:
        /*0004*/ 	.word	0x00000082


	//----- nvinfo : EIATTR_KPARAM_INFO
	.align		4
.L_9:
        /*0008*/ 	.byte	0x04, 0x17
        /*000a*/ 	.short	(.L_11 - .L_10)
.L_10:
        /*000c*/ 	.word	0x00000000
        /*0010*/ 	.short	0x0002
        /*0012*/ 	.short	0x0010
        /*0014*/ 	.byte	0x00, 0xf5, 0x21, 0x00


	//----- nvinfo : EIATTR_KPARAM_INFO
	.align		4
.L_11:
        /*0018*/ 	.byte	0x04, 0x17
        /*001a*/ 	.short	(.L_13 - .L_12)
.L_12:
        /*001c*/ 	.word	0x00000000
        /*0020*/ 	.short	0x0001
        /*0022*/ 	.short	0x0008
        /*0024*/ 	.byte	0x00, 0xf5, 0x21, 0x00


	//----- nvinfo : EIATTR_KPARAM_INFO
	.align		4
.L_13:
        /*0028*/ 	.byte	0x04, 0x17
        /*002a*/ 	.short	(.L_15 - .L_14)
.L_14:
        /*002c*/ 	.word	0x00000000
        /*0030*/ 	.short	0x0000
        /*0032*/ 	.short	0x0000
        /*0034*/ 	.byte	0x00, 0xf5, 0x21, 0x00


	//----- nvinfo : EIATTR_SPARSE_MMA_MASK
	.align		4
.L_15:
        /*0038*/ 	.byte	0x03, 0x50
        /*003a*/ 	.short	0x0000


	//----- nvinfo : EIATTR_MAXREG_COUNT
	.align		4
        /*003c*/ 	.byte	0x03, 0x1b
        /*003e*/ 	.short	0x00ff


	//----- nvinfo : EIATTR_MERCURY_ISA_VERSION
	.align		4
        /*0040*/ 	.byte	0x03, 0x5f
        /*0042*/ 	.short	0x0101


	//----- nvinfo : EIATTR_VRC_CTA_INIT_COUNT
	.align		4
        /*0044*/ 	.byte	0x02, 0x4a
	.zero		1
	.zero		1


	//----- nvinfo : EIATTR_EXIT_INSTR_OFFSETS
	.align		4
        /*0048*/ 	.byte	0x04, 0x1c
        /*004a*/ 	.short	(.L_17 - .L_16)


	//   ....[0]....
.L_16:
        /*004c*/ 	.word	0x000007a0


	//----- nvinfo : EIATTR_CRS_STACK_SIZE
	.align		4
.L_17:
        /*0050*/ 	.byte	0x04, 0x1e
        /*0052*/ 	.short	(.L_19 - .L_18)
.L_18:
        /*0054*/ 	.word	0x00000000


	//----- nvinfo : EIATTR_CBANK_PARAM_SIZE
	.align		4
.L_19:
        /*0058*/ 	.byte	0x03, 0x19
        /*005a*/ 	.short	0x0018


	//----- nvinfo : EIATTR_PARAM_CBANK
	.align		4
        /*005c*/ 	.byte	0x04, 0x0a
        /*005e*/ 	.short	(.L_21 - .L_20)
	.align		4
.L_20:
        /*0060*/ 	.word	index@(.nv.constant0._Z23calculate_average_ongpuPiS_Pd)
        /*0064*/ 	.short	0x0380
        /*0066*/ 	.short	0x0018


	//----- nvinfo : EIATTR_SW_WAR
	.align		4
.L_21:
        /*0068*/ 	.byte	0x04, 0x36
        /*006a*/ 	.short	(.L_23 - .L_22)
.L_22:
        /*006c*/ 	.word	0x00000008
.L_23:


//--------------------- .nv.callgraph             --------------------------
	.section	.nv.callgraph,"",@"SHT_CUDA_CALLGRAPH"
	.align	4
	.sectionentsize	8
	.align		4
        /*0000*/ 	.word	0x00000000
	.align		4
        /*0004*/ 	.word	0xffffffff
	.align		4
        /*0008*/ 	.word	0x00000000
	.align		4
        /*000c*/ 	.word	0xfffffffe
	.align		4
        /*0010*/ 	.word	0x00000000
	.align		4
        /*0014*/ 	.word	0xfffffffd
	.align		4
        /*0018*/ 	.word	0x00000000
	.align		4
        /*001c*/ 	.word	0xfffffffc


//--------------------- .text._Z23calculate_average_ongpuPiS_Pd --------------------------
	.section	.text._Z23calculate_average_ongpuPiS_Pd,"ax",@progbits
	.align	128
        .global         _Z23calculate_average_ongpuPiS_Pd
        .type           _Z23calculate_average_ongpuPiS_Pd,@function
        .size           _Z23calculate_average_ongpuPiS_Pd,(.L_x_14 - _Z23calculate_average_ongpuPiS_Pd)
        .other          _Z23calculate_average_ongpuPiS_Pd,@"STO_CUDA_ENTRY STV_DEFAULT"
_Z23calculate_average_ongpuPiS_Pd:
.text._Z23calculate_average_ongpuPiS_Pd:
[----:B------:R-:W-:Y:S08]  /*0000*/  LDC R1, c[0x0][0x37c] ;  /* 0x0000df00ff017b82 */ /* 0x000ff00000000800 */
[----:B------:R-:W0:Y:S01]  /*0010*/  LDC.64 R4, c[0x0][0x388] ;  /* 0x0000e200ff047b82 */ /* 0x000e220000000a00 */
[----:B------:R-:W0:Y:S02]  /*0020*/  LDCU.64 UR6, c[0x0][0x358] ;  /* 0x00006b00ff0677ac */ /* 0x000e240008000a00 */
[----:B0-----:R-:W2:Y:S01]  /*0030*/  LDG.E R4, desc[UR6][R4.64] ;  /* 0x0000000604047981 */ /* 0x001ea2000c1e1900 */
[----:B------:R-:W-:-:S02]  /*0040*/  CS2R R6, SRZ ;  /* 0x0000000000067805 */ /* 0x000fc4000001ff00 */
[----:B--2---:R-:W-:-:S13]  /*0050*/  ISETP.GE.AND P0, PT, R4, 0x1, PT ;  /* 0x000000010400780c */ /* 0x004fda0003f06270 */
[----:B------:R-:W-:Y:S05]  /*0060*/  @!P0 BRA `(.L_x_0) ;  /* 0x0000000400708947 */ /* 0x000fea0003800000 */
[C---:B------:R-:W-:Y:S01]  /*0070*/  ISETP.GE.U32.AND P1, PT, R4.reuse, 0x10, PT ;  /* 0x000000100400780c */ /* 0x040fe20003f26070 */
[----:B------:R-:W-:Y:S01]  /*0080*/  IMAD.MOV.U32 R5, RZ, RZ, RZ ;  /* 0x000000ffff057224 */ /* 0x000fe200078e00ff */
[----:B------:R-:W-:Y:S01]  /*0090*/  LOP3.LUT R23, R4, 0xf, RZ, 0xc0, !PT ;  /* 0x0000000f04177812 */ /* 0x000fe200078ec0ff */
[----:B------:R-:W-:-:S03]  /*00a0*/  IMAD.MOV.U32 R0, RZ, RZ, RZ ;  /* 0x000000ffff007224 */ /* 0x000fc600078e00ff */
[----:B------:R-:W-:-:S07]  /*00b0*/  ISETP.NE.AND P0, PT, R23, RZ, PT ;  /* 0x000000ff1700720c */ /* 0x000fce0003f05270 */
[----:B------:R-:W-:Y:S06]  /*00c0*/  @!P1 BRA `(.L_x_1) ;  /* 0x0000000000989947 */ /* 0x000fec0003800000 */
[----:B------:R-:W0:Y:S01]  /*00d0*/  LDCU.64 UR4, c[0x0][0x380] ;  /* 0x00007000ff0477ac */ /* 0x000e220008000a00 */
[----:B------:R-:W-:Y:S01]  /*00e0*/  LOP3.LUT R5, R4, 0x7ffffff0, RZ, 0xc0, !PT ;  /* 0x7ffffff004057812 */ /* 0x000fe200078ec0ff */
[----:B------:R-:W-:-:S04]  /*00f0*/  IMAD.MOV.U32 R0, RZ, RZ, RZ ;  /* 0x000000ffff007224 */ /* 0x000fc800078e00ff */
[----:B------:R-:W-:Y:S01]  /*0100*/  IMAD.MOV R6, RZ, RZ, -R5 ;  /* 0x000000ffff067224 */ /* 0x000fe200078e0a05 */
[----:B0-----:R-:W-:-:S04]  /*0110*/  UIADD3 UR4, UP0, UPT, UR4, 0x20, URZ ;  /* 0x0000002004047890 */ /* 0x001fc8000ff1e0ff */
[----:B------:R-:W-:Y:S02]  /*0120*/  UIADD3.X UR5, UPT, UPT, URZ, UR5, URZ, UP0, !UPT ;  /* 0x00000005ff057290 */ /* 0x000fe400087fe4ff */
[----:B------:R-:W-:-:S04]  /*0130*/  IMAD.U32 R12, RZ, RZ, UR4 ;  /* 0x00000004ff0c7e24 */ /* 0x000fc8000f8e00ff */
[----:B------:R-:W-:-:S07]  /*0140*/  IMAD.U32 R3, RZ, RZ, UR5 ;  /* 0x00000005ff037e24 */ /* 0x000fce000f8e00ff */
.L_x_2:
[----:B------:R-:W-:-:S05]  /*0150*/  IMAD.MOV.U32 R2, RZ, RZ, R12 ;  /* 0x000000ffff027224 */ /* 0x000fca00078e000c */
[----:B------:R-:W2:Y:S04]  /*0160*/  LDG.E R11, desc[UR6][R2.64+-0x20] ;  /* 0xffffe006020b7981 */ /* 0x000ea8000c1e1900 */
[----:B------:R-:W2:Y:S04]  /*0170*/  LDG.E R12, desc[UR6][R2.64+-0x1c] ;  /* 0xffffe406020c7981 */ /* 0x000ea8000c1e1900 */
[----:B------:R-:W3:Y:S04]  /*0180*/  LDG.E R14, desc[UR6][R2.64+-0x18] ;  /* 0xffffe806020e7981 */ /* 0x000ee8000c1e1900 */
[----:B------:R-:W3:Y:S04]  /*0190*/  LDG.E R13, desc[UR6][R2.64+-0x14] ;  /* 0xffffec06020d7981 */ /* 0x000ee8000c1e1900 */
[----:B------:R-:W4:Y:S04]  /*01a0*/  LDG.E R16, desc[UR6][R2.64+-0x10] ;  /* 0xfffff00602107981 */ /* 0x000f28000c1e1900 */
[----:B------:R-:W4:Y:S04]  /*01b0*/  LDG.E R15, desc[UR6][R2.64+-0xc] ;  /* 0xfffff406020f7981 */ /* 0x000f28000c1e1900 */
[----:B------:R-:W5:Y:S04]  /*01c0*/  LDG.E R18, desc[UR6][R2.64+-0x8] ;  /* 0xfffff80602127981 */ /* 0x000f68000c1e1900 */
        /* <DEDUP_REMOVED lines=8> */
[----:B------:R0:W5:Y:S01]  /*0250*/  LDG.E R7, desc[UR6][R2.64+0x1c] ;  /* 0x00001c0602077981 */ /* 0x000162000c1e1900 */
[----:B------:R-:W-:-:S05]  /*0260*/  VIADD R6, R6, 0x10 ;  /* 0x0000001006067836 */ /* 0x000fca0000000000 */
[----:B------:R-:W-:Y:S02]  /*0270*/  ISETP.NE.AND P1, PT, R6, RZ, PT ;  /* 0x000000ff0600720c */ /* 0x000fe40003f25270 */
[----:B--2---:R-:W-:Y:S02]  /*0280*/  IADD3 R11, PT, PT, R12, R11, R0 ;  /* 0x0000000b0c0b7210 */ /* 0x004fe40007ffe000 */
[----:B------:R-:W-:-:S05]  /*0290*/  IADD3 R12, P2, PT, R2, 0x40, RZ ;  /* 0x00000040020c7810 */ /* 0x000fca0007f5e0ff */
[----:B0-----:R-:W-:Y:S01]  /*02a0*/  IMAD.X R3, RZ, RZ, R3, P2 ;  /* 0x000000ffff037224 */ /* 0x001fe200010e0603 */
[----:B---3--:R-:W-:-:S04]  /*02b0*/  IADD3 R11, PT, PT, R13, R14, R11 ;  /* 0x0000000e0d0b7210 */ /* 0x008fc80007ffe00b */
[----:B----4-:R-:W-:-:S04]  /*02c0*/  IADD3 R11, PT, PT, R15, R16, R11 ;  /* 0x000000100f0b7210 */ /* 0x010fc80007ffe00b */
[----:B-----5:R-:W-:-:S04]  /*02d0*/  IADD3 R11, PT, PT, R17, R18, R11 ;  /* 0x00000012110b7210 */ /* 0x020fc80007ffe00b */
[----:B------:R-:W-:-:S04]  /*02e0*/  IADD3 R11, PT, PT, R19, R20, R11 ;  /* 0x00000014130b7210 */ /* 0x000fc80007ffe00b */
[----:B------:R-:W-:-:S04]  /*02f0*/  IADD3 R11, PT, PT, R21, R22, R11 ;  /* 0x00000016150b7210 */ /* 0x000fc80007ffe00b */
[----:B------:R-:W-:-:S04]  /*0300*/  IADD3 R9, PT, PT, R10, R9, R11 ;  /* 0x000000090a097210 */ /* 0x000fc80007ffe00b */
[----:B------:R-:W-:Y:S01]  /*0310*/  IADD3 R0, PT, PT, R7, R8, R9 ;  /* 0x0000000807007210 */ /* 0x000fe20007ffe009 */
[----:B------:R-:W-:Y:S06]  /*0320*/  @P1 BRA `(.L_x_2) ;  /* 0xfffffffc00881947 */ /* 0x000fec000383ffff */
.L_x_1:
[----:B------:R-:W-:Y:S05]  /*0330*/  @!P0 BRA `(.L_x_3) ;  /* 0x0000000000b88947 */ /* 0x000fea0003800000 */
[----:B------:R-:W-:Y:S02]  /*0340*/  ISETP.GE.U32.AND P0, PT, R23, 0x8, PT ;  /* 0x000000081700780c */ /* 0x000fe40003f06070 */
[----:B------:R-:W-:-:S04]  /*0350*/  LOP3.LUT R14, R4, 0x7, RZ, 0xc0, !PT ;  /* 0x00000007040e7812 */ /* 0x000fc800078ec0ff */
[----:B------:R-:W-:-:S07]  /*0360*/  ISETP.NE.AND P1, PT, R14, RZ, PT ;  /* 0x000000ff0e00720c */ /* 0x000fce0003f25270 */
[----:B------:R-:W-:Y:S06]  /*0370*/  @!P0 BRA `(.L_x_4) ;  /* 0x00000000003c8947 */ /* 0x000fec0003800000 */
[----:B------:R-:W0:Y:S02]  /*0380*/  LDC.64 R2, c[0x0][0x380] ;  /* 0x0000e000ff027b82 */ /* 0x000e240000000a00 */
[----:B0-----:R-:W-:-:S05]  /*0390*/  IMAD.WIDE.U32 R2, R5, 0x4, R2 ;  /* 0x0000000405027825 */ /* 0x001fca00078e0002 */
[----:B------:R-:W2:Y:S04]  /*03a0*/  LDG.E R7, desc[UR6][R2.64] ;  /* 0x0000000602077981 */ /* 0x000ea8000c1e1900 */
[----:B------:R-:W2:Y:S04]  /*03b0*/  LDG.E R6, desc[UR6][R2.64+0x4] ;  /* 0x0000040602067981 */ /* 0x000ea8000c1e1900 */
[----:B------:R-:W3:Y:S04]  /*03c0*/  LDG.E R9, desc[UR6][R2.64+0x8] ;  /* 0x0000080602097981 */ /* 0x000ee8000c1e1900 */
[----:B------:R-:W3:Y:S04]  /*03d0*/  LDG.E R8, desc[UR6][R2.64+0xc] ;  /* 0x00000c0602087981 */ /* 0x000ee8000c1e1900 */
[----:B------:R-:W4:Y:S04]  /*03e0*/  LDG.E R11, desc[UR6][R2.64+0x10] ;  /* 0x00001006020b7981 */ /* 0x000f28000c1e1900 */
[----:B------:R-:W4:Y:S04]  /*03f0*/  LDG.E R10, desc[UR6][R2.64+0x14] ;  /* 0x00001406020a7981 */ /* 0x000f28000c1e1900 */
[----:B------:R-:W5:Y:S04]  /*0400*/  LDG.E R13, desc[UR6][R2.64+0x18] ;  /* 0x00001806020d7981 */ /* 0x000f68000c1e1900 */
[----:B------:R-:W5:Y:S01]  /*0410*/  LDG.E R12, desc[UR6][R2.64+0x1c] ;  /* 0x00001c06020c7981 */ /* 0x000f62000c1e1900 */
[----:B------:R-:W-:Y:S01]  /*0420*/  VIADD R5, R5, 0x8 ;  /* 0x0000000805057836 */ /* 0x000fe20000000000 */
[----:B--2---:R-:W-:-:S04]  /*0430*/  IADD3 R6, PT, PT, R6, R7, R0 ;  /* 0x0000000706067210 */ /* 0x004fc80007ffe000 */
[----:B---3--:R-:W-:-:S04]  /*0440*/  IADD3 R6, PT, PT, R8, R9, R6 ;  /* 0x0000000908067210 */ /* 0x008fc80007ffe006 */
[----:B----4-:R-:W-:-:S04]  /*0450*/  IADD3 R6, PT, PT, R10, R11, R6 ;  /* 0x0000000b0a067210 */ /* 0x010fc80007ffe006 */
[----:B-----5:R-:W-:-:S07]  /*0460*/  IADD3 R0, PT, PT, R12, R13, R6 ;  /* 0x0000000d0c007210 */ /* 0x020fce0007ffe006 */
.L_x_4:
        /* <DEDUP_REMOVED lines=10> */
[----:B------:R-:W3:Y:S01]  /*0510*/  LDG.E R10, desc[UR6][R2.64+0xc] ;  /* 0x00000c06020a7981 */ /* 0x000ee2000c1e1900 */
[----:B------:R-:W-:Y:S01]  /*0520*/  VIADD R5, R5, 0x4 ;  /* 0x0000000405057836 */ /* 0x000fe20000000000 */
[----:B--2---:R-:W-:-:S04]  /*0530*/  IADD3 R0, PT, PT, R8, R7, R0 ;  /* 0x0000000708007210 */ /* 0x004fc80007ffe000 */
[----:B---3--:R-:W-:-:S07]  /*0540*/  IADD3 R0, PT, PT, R10, R9, R0 ;  /* 0x000000090a007210 */ /* 0x008fce0007ffe000 */
.L_x_5:
[----:B------:R-:W-:Y:S05]  /*0550*/  @!P1 BRA `(.L_x_3) ;  /* 0x0000000000309947 */ /* 0x000fea0003800000 */
[----:B------:R-:W0:Y:S01]  /*0560*/  LDC.64 R2, c[0x0][0x380] ;  /* 0x0000e000ff027b82 */ /* 0x000e220000000a00 */
[----:B------:R-:W-:Y:S02]  /*0570*/  IMAD.MOV R6, RZ, RZ, -R6 ;  /* 0x000000ffff067224 */ /* 0x000fe400078e0a06 */
[----:B0-----:R-:W-:-:S04]  /*0580*/  IMAD.WIDE.U32 R2, R5, 0x4, R2 ;  /* 0x0000000405027825 */ /* 0x001fc800078e0002 */
[----:B------:R-:W-:-:S07]  /*0590*/  IMAD.MOV.U32 R5, RZ, RZ, R3 ;  /* 0x000000ffff057224 */ /* 0x000fce00078e0003 */
.L_x_6:
[----:B------:R-:W-:-:S06]  /*05a0*/  IMAD.MOV.U32 R3, RZ, RZ, R5 ;  /* 0x000000ffff037224 */ /* 0x000fcc00078e0005 */
[----:B------:R0:W2:Y:S01]  /*05b0*/  LDG.E R3, desc[UR6][R2.64] ;  /* 0x0000000602037981 */ /* 0x0000a2000c1e1900 */
[----:B------:R-:W-:-:S05]  /*05c0*/  VIADD R6, R6, 0x1 ;  /* 0x0000000106067836 */ /* 0x000fca0000000000 */
[----:B------:R-:W-:Y:S02]  /*05d0*/  ISETP.NE.AND P0, PT, R6, RZ, PT ;  /* 0x000000ff0600720c */ /* 0x000fe40003f05270 */
[----:B0-----:R-:W-:-:S05]  /*05e0*/  IADD3 R2, P1, PT, R2, 0x4, RZ ;  /* 0x0000000402027810 */ /* 0x001fca0007f3e0ff */
[----:B------:R-:W-:Y:S02]  /*05f0*/  IMAD.X R5, RZ, RZ, R5, P1 ;  /* 0x000000ffff057224 */ /* 0x000fe400008e0605 */
[----:B--2---:R-:W-:-:S04]  /*0600*/  IMAD.IADD R0, R3, 0x1, R0 ;  /* 0x0000000103007824 */ /* 0x004fc800078e0200 */
[----:B------:R-:W-:Y:S05]  /*0610*/  @P0 BRA `(.L_x_6) ;  /* 0xfffffffc00e00947 */ /* 0x000fea000383ffff */
.L_x_3:
[----:B------:R0:W1:Y:S02]  /*0620*/  I2F.F64 R6, R0 ;  /* 0x0000000000067312 */ /* 0x0000640000201c00 */
.L_x_0:
[----:B------:R-:W2:Y:S01]  /*0630*/  I2F.F64 R4, R4 ;  /* 0x0000000400047312 */ /* 0x000ea20000201c00 */
[----:B------:R-:W-:Y:S01]  /*0640*/  IMAD.MOV.U32 R2, RZ, RZ, 0x1 ;  /* 0x00000001ff027424 */ /* 0x000fe200078e00ff */
[----:B-1----:R-:W-:-:S06]  /*0650*/  FSETP.GEU.AND P1, PT, |R7|, 6.5827683646048100446e-37, PT ;  /* 0x036000000700780b */ /* 0x002fcc0003f2e200 */
[----:B--2---:R-:W1:Y:S02]  /*0660*/  MUFU.RCP64H R3, R5 ;  /* 0x0000000500037308 */ /* 0x004e640000001800 */
[----:B-1----:R-:W-:-:S08]  /*0670*/  DFMA R8, -R4, R2, 1 ;  /* 0x3ff000000408742b */ /* 0x002fd00000000102 */
[----:B------:R-:W-:-:S08]  /*0680*/  DFMA R8, R8, R8, R8 ;  /* 0x000000080808722b */ /* 0x000fd00000000008 */
[----:B------:R-:W-:-:S08]  /*0690*/  DFMA R8, R2, R8, R2 ;  /* 0x000000080208722b */ /* 0x000fd00000000002 */
[----:B------:R-:W-:-:S08]  /*06a0*/  DFMA R2, -R4, R8, 1 ;  /* 0x3ff000000402742b */ /* 0x000fd00000000108 */
[----:B------:R-:W-:-:S08]  /*06b0*/  DFMA R2, R8, R2, R8 ;  /* 0x000000020802722b */ /* 0x000fd00000000008 */
[----:B------:R-:W-:-:S08]  /*06c0*/  DMUL R8, R2, R6 ;  /* 0x0000000602087228 */ /* 0x000fd00000000000 */
[----:B------:R-:W-:-:S08]  /*06d0*/  DFMA R10, -R4, R8, R6 ;  /* 0x00000008040a722b */ /* 0x000fd00000000106 */
[----:B------:R-:W-:-:S10]  /*06e0*/  DFMA R2, R2, R10, R8 ;  /* 0x0000000a0202722b */ /* 0x000fd40000000008 */
[----:B0-----:R-:W-:-:S05]  /*06f0*/  FFMA R0, RZ, R5, R3 ;  /* 0x00000005ff007223 */ /* 0x001fca0000000003 */
[----:B------:R-:W-:-:S13]  /*0700*/  FSETP.GT.AND P0, PT, |R0|, 1.469367938527859385e-39, PT ;  /* 0x001000000000780b */ /* 0x000fda0003f04200 */
[----:B------:R-:W-:Y:S05]  /*0710*/  @P0 BRA P1, `(.L_x_7) ;  /* 0x0000000000180947 */ /* 0x000fea0000800000 */
[----:B------:R-:W-:Y:S01]  /*0720*/  IMAD.MOV.U32 R12, RZ, RZ, R6 ;  /* 0x000000ffff0c7224 */ /* 0x000fe200078e0006 */
[----:B------:R-:W-:Y:S01]  /*0730*/  MOV R0, 0x760 ;  /* 0x0000076000007802 */ /* 0x000fe20000000f00 */
[----:B------:R-:W-:-:S07]  /*0740*/  IMAD.MOV.U32 R13, RZ, RZ, R7 ;  /* 0x000000ffff0d7224 */ /* 0x000fce00078e0007 */
[----:B------:R-:W-:Y:S05]  /*0750*/  CALL.REL.NOINC `($__internal_0_$__cuda_sm20_div_rn_f64_full) ;  /* 0x0000000000147944 */ /* 0x000fea0003c00000 */
[----:B------:R-:W-:Y:S02]  /*0760*/  IMAD.MOV.U32 R2, RZ, RZ, R12 ;  /* 0x000000ffff027224 */ /* 0x000fe400078e000c */
[----:B------:R-:W-:-:S07]  /*0770*/  IMAD.MOV.U32 R3, RZ, RZ, R13 ;  /* 0x000000ffff037224 */ /* 0x000fce00078e000d */
.L_x_7:
[----:B------:R-:W0:Y:S02]  /*0780*/  LDC.64 R4, c[0x0][0x390] ;  /* 0x0000e400ff047b82 */ /* 0x000e240000000a00 */
[----:B0-----:R-:W-:Y:S01]  /*0790*/  STG.E.64 desc[UR6][R4.64], R2 ;  /* 0x0000000204007986 */ /* 0x001fe2000c101b06 */
[----:B------:R-:W-:Y:S05]  /*07a0*/  EXIT ;  /* 0x000000000000794d */ /* 0x000fea0003800000 */
        .weak           $__internal_0_$__cuda_sm20_div_rn_f64_full
        .type           $__internal_0_$__cuda_sm20_div_rn_f64_full,@function
        .size           $__internal_0_$__cuda_sm20_div_rn_f64_full,(.L_x_14 - $__internal_0_$__cuda_sm20_div_rn_f64_full)
$__internal_0_$__cuda_sm20_div_rn_f64_full:
[C---:B------:R-:W-:Y:S01]  /*07b0*/  FSETP.GEU.AND P0, PT, |R5|.reuse, 1.469367938527859385e-39, PT ;  /* 0x001000000500780b */ /* 0x040fe20003f0e200 */
[----:B------:R-:W-:Y:S01]  /*07c0*/  IMAD.MOV.U32 R6, RZ, RZ, 0x1 ;  /* 0x00000001ff067424 */ /* 0x000fe200078e00ff */
[C---:B------:R-:W-:Y:S02]  /*07d0*/  LOP3.LUT R2, R5.reuse, 0x800fffff, RZ, 0xc0, !PT ;  /* 0x800fffff05027812 */ /* 0x040fe400078ec0ff */
[----:B------:R-:W-:Y:S02]  /*07e0*/  LOP3.LUT R17, R5, 0x7ff00000, RZ, 0xc0, !PT ;  /* 0x7ff0000005117812 */ /* 0x000fe400078ec0ff */
[----:B------:R-:W-:Y:S01]  /*07f0*/  LOP3.LUT R3, R2, 0x3ff00000, RZ, 0xfc, !PT ;  /* 0x3ff0000002037812 */ /* 0x000fe200078efcff */
[----:B------:R-:W-:-:S06]  /*0800*/  IMAD.MOV.U32 R2, RZ, RZ, R4 ;  /* 0x000000ffff027224 */ /* 0x000fcc00078e0004 */
[----:B------:R-:W-:-:S06]  /*0810*/  @!P0 DMUL R2, R4, 8.98846567431157953865e+307 ;  /* 0x7fe0000004028828 */ /* 0x000fcc0000000000 */
[----:B------:R-:W0:Y:S02]  /*0820*/  MUFU.RCP64H R7, R3 ;  /* 0x0000000300077308 */ /* 0x000e240000001800 */
[----:B0-----:R-:W-:-:S08]  /*0830*/  DFMA R8, R6, -R2, 1 ;  /* 0x3ff000000608742b */ /* 0x001fd00000000802 */
[----:B------:R-:W-:-:S08]  /*0840*/  DFMA R8, R8, R8, R8 ;  /* 0x000000080808722b */ /* 0x000fd00000000008 */
[----:B------:R-:W-:Y:S01]  /*0850*/  DFMA R10, R6, R8, R6 ;  /* 0x00000008060a722b */ /* 0x000fe20000000006 */
[----:B------:R-:W-:Y:S02]  /*0860*/  IMAD.MOV.U32 R7, RZ, RZ, R13 ;  /* 0x000000ffff077224 */ /* 0x000fe400078e000d */
[----:B------:R-:W-:Y:S02]  /*0870*/  IMAD.MOV.U32 R6, RZ, RZ, R12 ;  /* 0x000000ffff067224 */ /* 0x000fe400078e000c */
[----:B------:R-:W-:Y:S01]  /*0880*/  IMAD.MOV.U32 R13, RZ, RZ, 0x1ca00000 ;  /* 0x1ca00000ff0d7424 */ /* 0x000fe200078e00ff */
[----:B------:R-:W-:Y:S02]  /*0890*/  LOP3.LUT R12, R7, 0x7ff00000, RZ, 0xc0, !PT ;  /* 0x7ff00000070c7812 */ /* 0x000fe400078ec0ff */
[----:B------:R-:W-:Y:S01]  /*08a0*/  DFMA R14, R10, -R2, 1 ;  /* 0x3ff000000a0e742b */ /* 0x000fe20000000802 */
[----:B------:R-:W-:Y:S01]  /*08b0*/  IMAD.MOV.U32 R8, RZ, RZ, R6 ;  /* 0x000000ffff087224 */ /* 0x000fe200078e0006 */
[----:B------:R-:W-:Y:S01]  /*08c0*/  ISETP.GE.U32.AND P1, PT, R12, R17, PT ;  /* 0x000000110c00720c */ /* 0x000fe20003f26070 */
[----:B------:R-:W-:-:S03]  /*08d0*/  IMAD.MOV.U32 R19, RZ, RZ, R12 ;  /* 0x000000ffff137224 */ /* 0x000fc600078e000c */
[----:B------:R-:W-:Y:S02]  /*08e0*/  SEL R9, R13, 0x63400000, !P1 ;  /* 0x634000000d097807 */ /* 0x000fe40004800000 */
[----:B------:R-:W-:Y:S01]  /*08f0*/  DFMA R10, R10, R14, R10 ;  /* 0x0000000e0a0a722b */ /* 0x000fe2000000000a */
[----:B------:R-:W-:Y:S02]  /*0900*/  FSETP.GEU.AND P1, PT, |R7|, 1.469367938527859385e-39, PT ;  /* 0x001000000700780b */ /* 0x000fe40003f2e200 */
[----:B------:R-:W-:-:S11]  /*0910*/  LOP3.LUT R9, R9, 0x800fffff, R7, 0xf8, !PT ;  /* 0x800fffff09097812 */ /* 0x000fd600078ef807 */
[----:B------:R-:W-:Y:S05]  /*0920*/  @P1 BRA `(.L_x_8) ;  /* 0x0000000000201947 */ /* 0x000fea0003800000 */
[----:B------:R-:W-:Y:S01]  /*0930*/  LOP3.LUT R15, R5, 0x7ff00000, RZ, 0xc0, !PT ;  /* 0x7ff00000050f7812 */ /* 0x000fe200078ec0ff */
[----:B------:R-:W-:-:S03]  /*0940*/  IMAD.MOV.U32 R14, RZ, RZ, RZ ;  /* 0x000000ffff0e7224 */ /* 0x000fc600078e00ff */
[----:B------:R-:W-:-:S04]  /*0950*/  ISETP.GE.U32.AND P1, PT, R12, R15, PT ;  /* 0x0000000f0c00720c */ /* 0x000fc80003f26070 */
[----:B------:R-:W-:-:S04]  /*0960*/  SEL R15, R13, 0x63400000, !P1 ;  /* 0x634000000d0f7807 */ /* 0x000fc80004800000 */
[----:B------:R-:W-:-:S04]  /*0970*/  LOP3.LUT R15, R15, 0x80000000, R7, 0xf8, !PT ;  /* 0x800000000f0f7812 */ /* 0x000fc800078ef807 */
[----:B------:R-:W-:-:S06]  /*0980*/  LOP3.LUT R15, R15, 0x100000, RZ, 0xfc, !PT ;  /* 0x001000000f0f7812 */ /* 0x000fcc00078efcff */
[----:B------:R-:W-:-:S10]  /*0990*/  DFMA R8, R8, 2, -R14 ;  /* 0x400000000808782b */ /* 0x000fd4000000080e */
[----:B------:R-:W-:-:S07]  /*09a0*/  LOP3.LUT R19, R9, 0x7ff00000, RZ, 0xc0, !PT ;  /* 0x7ff0000009137812 */ /* 0x000fce00078ec0ff */
.L_x_8:
[----:B------:R-:W-:Y:S01]  /*09b0*/  IMAD.MOV.U32 R18, RZ, RZ, R17 ;  /* 0x000000ffff127224 */ /* 0x000fe200078e0011 */
[----:B------:R-:W-:Y:S01]  /*09c0*/  @!P0 LOP3.LUT R18, R3, 0x7ff00000, RZ, 0xc0, !PT ;  /* 0x7ff0000003128812 */ /* 0x000fe200078ec0ff */
[----:B------:R-:W-:Y:S01]  /*09d0*/  VIADD R20, R19, 0xffffffff ;  /* 0xffffffff13147836 */ /* 0x000fe20000000000 */
[----:B------:R-:W-:-:S03]  /*09e0*/  DMUL R14, R10, R8 ;  /* 0x000000080a0e7228 */ /* 0x000fc60000000000 */
[----:B------:R-:W-:Y:S01]  /*09f0*/  VIADD R21, R18, 0xffffffff ;  /* 0xffffffff12157836 */ /* 0x000fe20000000000 */
[----:B------:R-:W-:-:S04]  /*0a00*/  ISETP.GT.U32.AND P0, PT, R20, 0x7feffffe, PT ;  /* 0x7feffffe1400780c */ /* 0x000fc80003f04070 */
[----:B------:R-:W-:Y:S01]  /*0a10*/  ISETP.GT.U32.OR P0, PT, R21, 0x7feffffe, P0 ;  /* 0x7feffffe1500780c */ /* 0x000fe20000704470 */
[----:B------:R-:W-:-:S08]  /*0a20*/  DFMA R16, R14, -R2, R8 ;  /* 0x800000020e10722b */ /* 0x000fd00000000008 */
[----:B------:R-:W-:-:S04]  /*0a30*/  DFMA R10, R10, R16, R14 ;  /* 0x000000100a0a722b */ /* 0x000fc8000000000e */
[----:B------:R-:W-:Y:S07]  /*0a40*/  @P0 BRA `(.L_x_9) ;  /* 0x00000000006c0947 */ /* 0x000fee0003800000 */
[----:B------:R-:W-:-:S04]  /*0a50*/  LOP3.LUT R7, R5, 0x7ff00000, RZ, 0xc0, !PT ;  /* 0x7ff0000005077812 */ /* 0x000fc800078ec0ff */
[CC--:B------:R-:W-:Y:S02]  /*0a60*/  VIADDMNMX R6, R12.reuse, -R7.reuse, 0xb9600000, !PT ;  /* 0xb96000000c067446 */ /* 0x0c0fe40007800907 */
[----:B------:R-:W-:Y:S02]  /*0a70*/  ISETP.GE.U32.AND P0, PT, R12, R7, PT ;  /* 0x000000070c00720c */ /* 0x000fe40003f06070 */
[----:B------:R-:W-:Y:S02]  /*0a80*/  VIMNMX R6, PT, PT, R6, 0x46a00000, PT ;  /* 0x46a0000006067848 */ /* 0x000fe40003fe0100 */
[----:B------:R-:W-:-:S05]  /*0a90*/  SEL R13, R13, 0x63400000, !P0 ;  /* 0x634000000d0d7807 */ /* 0x000fca0004000000 */
[----:B------:R-:W-:Y:S02]  /*0aa0*/  IMAD.IADD R14, R6, 0x1, -R13 ;  /* 0x00000001060e7824 */ /* 0x000fe400078e0a0d */
[----:B------:R-:W-:Y:S02]  /*0ab0*/  IMAD.MOV.U32 R6, RZ, RZ, RZ ;  /* 0x000000ffff067224 */ /* 0x000fe400078e00ff */
[----:B------:R-:W-:-:S06]  /*0ac0*/  VIADD R7, R14, 0x7fe00000 ;  /* 0x7fe000000e077836 */ /* 0x000fcc0000000000 */
[----:B------:R-:W-:-:S10]  /*0ad0*/  DMUL R12, R10, R6 ;  /* 0x000000060a0c7228 */ /* 0x000fd40000000000 */
[----:B------:R-:W-:-:S13]  /*0ae0*/  FSETP.GTU.AND P0, PT, |R13|, 1.469367938527859385e-39, PT ;  /* 0x001000000d00780b */ /* 0x000fda0003f0c200 */
[----:B------:R-:W-:Y:S05]  /*0af0*/  @P0 BRA `(.L_x_10) ;  /* 0x0000000000940947 */ /* 0x000fea0003800000 */
[----:B------:R-:W-:Y:S01]  /*0b00*/  DFMA R2, R10, -R2, R8 ;  /* 0x800000020a02722b */ /* 0x000fe20000000008 */
[----:B------:R-:W-:-:S09]  /*0b10*/  IMAD.MOV.U32 R6, RZ, RZ, RZ ;  /* 0x000000ffff067224 */ /* 0x000fd200078e00ff */
[C---:B------:R-:W-:Y:S02]  /*0b20*/  FSETP.NEU.AND P0, PT, R3.reuse, RZ, PT ;  /* 0x000000ff0300720b */ /* 0x040fe40003f0d000 */
[----:B------:R-:W-:-:S04]  /*0b30*/  LOP3.LUT R5, R3, 0x80000000, R5, 0x48, !PT ;  /* 0x8000000003057812 */ /* 0x000fc800078e4805 */
[----:B------:R-:W-:-:S07]  /*0b40*/  LOP3.LUT R7, R5, R7, RZ, 0xfc, !PT ;  /* 0x0000000705077212 */ /* 0x000fce00078efcff */
[----:B------:R-:W-:Y:S05]  /*0b50*/  @!P0 BRA `(.L_x_10) ;  /* 0x00000000007c8947 */ /* 0x000fea0003800000 */
[----:B------:R-:W-:Y:S01]  /*0b60*/  IMAD.MOV R3, RZ, RZ, -R14 ;  /* 0x000000ffff037224 */ /* 0x000fe200078e0a0e */
[----:B------:R-:W-:Y:S01]  /*0b70*/  DMUL.RP R6, R10, R6 ;  /* 0x000000060a067228 */ /* 0x000fe20000008000 */
[----:B------:R-:W-:-:S06]  /*0b80*/  IMAD.MOV.U32 R2, RZ, RZ, RZ ;  /* 0x000000ffff027224 */ /* 0x000fcc00078e00ff */
[----:B------:R-:W-:-:S03]  /*0b90*/  DFMA R2, R12, -R2, R10 ;  /* 0x800000020c02722b */ /* 0x000fc6000000000a */
[----:B------:R-:W-:-:S03]  /*0ba0*/  LOP3.LUT R5, R7, R5, RZ, 0x3c, !PT ;  /* 0x0000000507057212 */ /* 0x000fc600078e3cff */
[----:B------:R-:W-:-:S04]  /*0bb0*/  IADD3 R2, PT, PT, -R14, -0x43300000, RZ ;  /* 0xbcd000000e027810 */ /* 0x000fc80007ffe1ff */
[----:B------:R-:W-:-:S04]  /*0bc0*/  FSETP.NEU.AND P0, PT, |R3|, R2, PT ;  /* 0x000000020300720b */ /* 0x000fc80003f0d200 */
[----:B------:R-:W-:Y:S02]  /*0bd0*/  FSEL R12, R6, R12, !P0 ;  /* 0x0000000c060c7208 */ /* 0x000fe40004000000 */
[----:B------:R-:W-:Y:S01]  /*0be0*/  FSEL R13, R5, R13, !P0 ;  /* 0x0000000d050d7208 */ /* 0x000fe20004000000 */
[----:B------:R-:W-:Y:S06]  /*0bf0*/  BRA `(.L_x_10) ;  /* 0x0000000000547947 */ /* 0x000fec0003800000 */
.L_x_9:
[----:B------:R-:W-:-:S14]  /*0c00*/  DSETP.NAN.AND P0, PT, R6, R6, PT ;  /* 0x000000060600722a */ /* 0x000fdc0003f08000 */
[----:B------:R-:W-:Y:S05]  /*0c10*/  @P0 BRA `(.L_x_11) ;  /* 0x0000000000440947 */ /* 0x000fea0003800000 */
[----:B------:R-:W-:-:S14]  /*0c20*/  DSETP.NAN.AND P0, PT, R4, R4, PT ;  /* 0x000000040400722a */ /* 0x000fdc0003f08000 */
[----:B------:R-:W-:Y:S05]  /*0c30*/  @P0 BRA `(.L_x_12) ;  /* 0x0000000000300947 */ /* 0x000fea0003800000 */
[----:B------:R-:W-:Y:S01]  /*0c40*/  ISETP.NE.AND P0, PT, R19, R18, PT ;  /* 0x000000121300720c */ /* 0x000fe20003f05270 */
[----:B------:R-:W-:Y:S02]  /*0c50*/  IMAD.MOV.U32 R12, RZ, RZ, 0x0 ;  /* 0x00000000ff0c7424 */ /* 0x000fe400078e00ff */
[----:B------:R-:W-:-:S10]  /*0c60*/  IMAD.MOV.U32 R13, RZ, RZ, -0x80000 ;  /* 0xfff80000ff0d7424 */ /* 0x000fd400078e00ff */
[----:B------:R-:W-:Y:S05]  /*0c70*/  @!P0 BRA `(.L_x_10) ;  /* 0x0000000000348947 */ /* 0x000fea0003800000 */
[----:B------:R-:W-:Y:S02]  /*0c80*/  ISETP.NE.AND P0, PT, R19, 0x7ff00000, PT ;  /* 0x7ff000001300780c */ /* 0x000fe40003f05270 */
[----:B------:R-:W-:Y:S02]  /*0c90*/  LOP3.LUT R13, R7, 0x80000000, R5, 0x48, !PT ;  /* 0x80000000070d7812 */ /* 0x000fe400078e4805 */
[----:B------:R-:W-:-:S13]  /*0ca0*/  ISETP.EQ.OR P0, PT, R18, RZ, !P0 ;  /* 0x000000ff1200720c */ /* 0x000fda0004702670 */
[----:B------:R-:W-:Y:S01]  /*0cb0*/  @P0 LOP3.LUT R2, R13, 0x7ff00000, RZ, 0xfc, !PT ;  /* 0x7ff000000d020812 */ /* 0x000fe200078efcff */
[----:B------:R-:W-:Y:S02]  /*0cc0*/  @!P0 IMAD.MOV.U32 R12, RZ, RZ, RZ ;  /* 0x000000ffff0c8224 */ /* 0x000fe400078e00ff */
[----:B------:R-:W-:Y:S02]  /*0cd0*/  @P0 IMAD.MOV.U32 R12, RZ, RZ, RZ ;  /* 0x000000ffff0c0224 */ /* 0x000fe400078e00ff */
[----:B------:R-:W-:Y:S01]  /*0ce0*/  @P0 IMAD.MOV.U32 R13, RZ, RZ, R2 ;  /* 0x000000ffff0d0224 */ /* 0x000fe200078e0002 */
[----:B------:R-:W-:Y:S06]  /*0cf0*/  BRA `(.L_x_10) ;  /* 0x0000000000147947 */ /* 0x000fec0003800000 */
.L_x_12:
[----:B------:R-:W-:Y:S01]  /*0d00*/  LOP3.LUT R13, R5, 0x80000, RZ, 0xfc, !PT ;  /* 0x00080000050d7812 */ /* 0x000fe200078efcff */
[----:B------:R-:W-:Y:S01]  /*0d10*/  IMAD.MOV.U32 R12, RZ, RZ, R4 ;  /* 0x000000ffff0c7224 */ /* 0x000fe200078e0004 */
[----:B------:R-:W-:Y:S06]  /*0d20*/  BRA `(.L_x_10) ;  /* 0x0000000000087947 */ /* 0x000fec0003800000 */
.L_x_11:
[----:B------:R-:W-:Y:S01]  /*0d30*/  LOP3.LUT R13, R7, 0x80000, RZ, 0xfc, !PT ;  /* 0x00080000070d7812 */ /* 0x000fe200078efcff */
[----:B------:R-:W-:-:S07]  /*0d40*/  IMAD.MOV.U32 R12, RZ, RZ, R6 ;  /* 0x000000ffff0c7224 */ /* 0x000fce00078e0006 */
.L_x_10:
[----:B------:R-:W-:Y:S02]  /*0d50*/  IMAD.MOV.U32 R2, RZ, RZ, R0 ;  /* 0x000000ffff027224 */ /* 0x000fe400078e0000 */
[----:B------:R-:W-:-:S04]  /*0d60*/  IMAD.MOV.U32 R3, RZ, RZ, 0x0 ;  /* 0x00000000ff037424 */ /* 0x000fc800078e00ff */
[----:B------:R-:W-:Y:S05]  /*0d70*/  RET.REL.NODEC R2 `(_Z23calculate_average_ongpuPiS_Pd) ;  /* 0xfffffff002a07950 */ /* 0x000fea0003c3ffff */
.L_x_13:
[----:B------:R-:W-:-:S00]  /*0d80*/  BRA `(.L_x_13) ;  /* 0xfffffffc00fc7947 */ /* 0x000fc0000383ffff */
[----:B------:R-:W-:-:S00]  /*0d90*/  NOP ;  /* 0x0000000000007918 */ /* 0x000fc00000000000 */
        /* <DEDUP_REMOVED lines=14> */
.L_x_14:


//--------------------- .nv.shared.reserved.0     --------------------------
	.section	.nv.shared.reserved.0,"aw",@nobits
	.weak		__nv_reservedSMEM_offset_0_alias
	.size		__nv_reservedSMEM_offset_0_alias, 0, 64
	.other		__nv_reservedSMEM_offset_0_alias,@"STO_CUDA_RESERVED_SHARED STV_DEFAULT"
__nv_reservedSMEM_offset_0_alias:
	.zero		0
	.zero		64


//--------------------- .nv.constant0._Z23calculate_average_ongpuPiS_Pd --------------------------
	.section	.nv.constant0._Z23calculate_average_ongpuPiS_Pd,"a",@progbits
	.sectionflags	@""
	.align	4
.nv.constant0._Z23calculate_average_ongpuPiS_Pd:
	.zero		920


//--------------------- SYMBOLS --------------------------

	.type		.nv.reservedSmem.offset0,@object
	.size		.nv.reservedSmem.offset0,0x4
